//
// Generated by NVIDIA NVVM Compiler
//
// Compiler Build ID: CL-36424714
// Cuda compilation tools, release 13.0, V13.0.88
// Based on NVVM 20.0.0
//

.version 9.0
.target sm_100
.address_size 64

	// .globl	_Z14dropout_kernelPfS_fi

.visible .entry _Z14dropout_kernelPfS_fi(
	.param .u64 .ptr .align 1 _Z14dropout_kernelPfS_fi_param_0,
	.param .u64 .ptr .align 1 _Z14dropout_kernelPfS_fi_param_1,
	.param .f32 _Z14dropout_kernelPfS_fi_param_2,
	.param .u32 _Z14dropout_kernelPfS_fi_param_3
)
{
	.reg .pred 	%p<3>;
	.reg .b32 	%r<6>;
	.reg .b32 	%f<10>;
	.reg .b64 	%rd<8>;

	ld.param.u64 	%rd2, [_Z14dropout_kernelPfS_fi_param_0];
	ld.param.u64 	%rd3, [_Z14dropout_kernelPfS_fi_param_1];
	ld.param.f32 	%f3, [_Z14dropout_kernelPfS_fi_param_2];
	ld.param.u32 	%r2, [_Z14dropout_kernelPfS_fi_param_3];
	mov.u32 	%r3, %ctaid.x;
	mov.u32 	%r4, %ntid.x;
	mov.u32 	%r5, %tid.x;
	mad.lo.s32 	%r1, %r3, %r4, %r5;
	setp.ge.s32 	%p1, %r1, %r2;
	@%p1 bra 	$L__BB0_4;
	cvta.to.global.u64 	%rd4, %rd2;
	cvta.to.global.u64 	%rd5, %rd3;
	mul.wide.s32 	%rd6, %r1, 4;
	add.s64 	%rd1, %rd4, %rd6;
	add.s64 	%rd7, %rd5, %rd6;
	ld.global.f32 	%f5, [%rd7];
	setp.leu.f32 	%p2, %f5, %f3;
	mov.f32 	%f9, 0f00000000;
	@%p2 bra 	$L__BB0_3;
	ld.global.f32 	%f6, [%rd1];
	mov.f32 	%f7, 0f3F800000;
	sub.f32 	%f8, %f7, %f3;
	div.rn.f32 	%f9, %f6, %f8;
$L__BB0_3:
	st.global.f32 	[%rd1], %f9;
$L__BB0_4:
	ret;

}


// ===== COMPILED SASS (sm_100) =====

	.target	sm_100

	.elftype	@"ET_EXEC"


//--------------------- .note.nv.tkinfo           --------------------------
	.section	.note.nv.tkinfo,"",@"SHT_NOTE"
	.sectionflags	@"SHF_NOTE_NV_TKINFO"
	.tkinfo
        /*0018*/ 	.word	0x00000002
        /*0030*/ 	.string	""
        /*0030*/ 	.string	"ptxas"
        /*0030*/ 	.string	"Cuda compilation tools, release 13.0, V13.0.88"
        /*0030*/ 	.string	"Build cuda_13.0.r13.0/compiler.36424714_0"
        /*0030*/ 	.string	"-arch sm_100 -m 64 "



//--------------------- .note.nv.cuinfo           --------------------------
	.section	.note.nv.cuinfo,"",@"SHT_NOTE"
	.sectionflags	@"SHF_NOTE_NV_CUINFO"
        /*0018*/ 	.short	0x0002
        /*001a*/ 	.short	0x0064
        /*001c*/ 	.short	0x0082
	.zero		2


//--------------------- .nv.info                  --------------------------
	.section	.nv.info,"",@"SHT_CUDA_INFO"
	.align	4


	//----- nvinfo : EIATTR_REGCOUNT
	.align		4
        /*0000*/ 	.byte	0x04, 0x2f
        /*0002*/ 	.short	(.L_1 - .L_0)
	.align		4
.L_0:
        /*0004*/ 	.word	index@(_Z14dropout_kernelPfS_fi)
        /*0008*/ 	.word	0x00000010


	//----- nvinfo : EIATTR_FRAME_SIZE
	.align		4
.L_1:
        /*000c*/ 	.byte	0x04, 0x11
        /*000e*/ 	.short	(.L_3 - .L_2)
	.align		4
.L_2:
        /*0010*/ 	.word	index@($__internal_0_$__cuda_sm3x_div_rn_noftz_f32_slowpath)
        /*0014*/ 	.word	0x00000000


	//----- nvinfo : EIATTR_FRAME_SIZE
	.align		4
.L_3:
        /*0018*/ 	.byte	0x04, 0x11
        /*001a*/ 	.short	(.L_5 - .L_4)
	.align		4
.L_4:
        /*001c*/ 	.word	index@(_Z14dropout_kernelPfS_fi)
        /*0020*/ 	.word	0x00000000


	//----- nvinfo : EIATTR_MIN_STACK_SIZE
	.align		4
.L_5:
        /*0024*/ 	.byte	0x04, 0x12
        /*0026*/ 	.short	(.L_7 - .L_6)
	.align		4
.L_6:
        /*0028*/ 	.word	index@(_Z14dropout_kernelPfS_fi)
        /*002c*/ 	.word	0x00000000
.L_7:


//--------------------- .nv.compat                --------------------------
	.section	.nv.compat,"",@"SHT_CUDA_COMPAT_INFO"
	.align	4
        /*0000*/ 	.byte	0x02, 0x09, 0x00, 0x00, 0x02, 0x02, 0x01, 0x00, 0x02, 0x05, 0x05, 0x00, 0x03, 0x07, 0x01, 0x01
        /*0010*/ 	.byte	0x02, 0x03, 0x00, 0x00, 0x02, 0x06, 0x01, 0x00, 0x04, 0x0b, 0x08, 0x00, 0x01, 0x00, 0x00, 0x00
        /*0020*/ 	.byte	0x00, 0x00, 0x00, 0x00


//--------------------- .nv.info._Z14dropout_kernelPfS_fi --------------------------
	.section	.nv.info._Z14dropout_kernelPfS_fi,"",@"SHT_CUDA_INFO"
	.sectionflags	@""
	.align	4


	//----- nvinfo : EIATTR_CUDA_API_VERSION
	.align		4
        /*0000*/ 	.byte	0x04, 0x37
        /*0002*/ 	.short	(.L_9 - .L_8)
.L_8:
        /*0004*/ 	.word	0x00000082


	//----- nvinfo : EIATTR_KPARAM_INFO
	.align		4
.L_9:
        /*0008*/ 	.byte	0x04, 0x17
        /*000a*/ 	.short	(.L_11 - .L_10)
.L_10:
        /*000c*/ 	.word	0x00000000
        /*0010*/ 	.short	0x0003
        /*0012*/ 	.short	0x0014
        /*0014*/ 	.byte	0x00, 0xf0, 0x11, 0x00


	//----- nvinfo : EIATTR_KPARAM_INFO
	.align		4
.L_11:
        /*0018*/ 	.byte	0x04, 0x17
        /*001a*/ 	.short	(.L_13 - .L_12)
.L_12:
        /*001c*/ 	.word	0x00000000
        /*0020*/ 	.short	0x0002
        /*0022*/ 	.short	0x0010
        /*0024*/ 	.byte	0x00, 0xf0, 0x11, 0x00


	//----- nvinfo : EIATTR_KPARAM_INFO
	.align		4
.L_13:
        /*0028*/ 	.byte	0x04, 0x17
        /*002a*/ 	.short	(.L_15 - .L_14)
.L_14:
        /*002c*/ 	.word	0x00000000
        /*0030*/ 	.short	0x0001
        /*0032*/ 	.short	0x0008
        /*0034*/ 	.byte	0x00, 0xf5, 0x21, 0x00


	//----- nvinfo : EIATTR_KPARAM_INFO
	.align		4
.L_15:
        /*0038*/ 	.byte	0x04, 0x17
        /*003a*/ 	.short	(.L_17 - .L_16)
.L_16:
        /*003c*/ 	.word	0x00000000
        /*0040*/ 	.short	0x0000
        /*0042*/ 	.short	0x0000
        /*0044*/ 	.byte	0x00, 0xf5, 0x21, 0x00


	//----- nvinfo : EIATTR_SPARSE_MMA_MASK
	.align		4
.L_17:
        /*0048*/ 	.byte	0x03, 0x50
        /*004a*/ 	.short	0x0000


	//----- nvinfo : EIATTR_MAXREG_COUNT
	.align		4
        /*004c*/ 	.byte	0x03, 0x1b
        /*004e*/ 	.short	0x00ff


	//----- nvinfo : EIATTR_MERCURY_ISA_VERSION
	.align		4
        /*0050*/ 	.byte	0x03, 0x5f
        /*0052*/ 	.short	0x0101


	//----- nvinfo : EIATTR_VRC_CTA_INIT_COUNT
	.align		4
        /*0054*/ 	.byte	0x02, 0x4a
	.zero		1
	.zero		1


	//----- nvinfo : EIATTR_EXIT_INSTR_OFFSETS
	.align		4
        /*0058*/ 	.byte	0x04, 0x1c
        /*005a*/ 	.short	(.L_19 - .L_18)


	//   ....[0]....
.L_18:
        /*005c*/ 	.word	0x00000070


	//   ....[1]....
        /*0060*/ 	.word	0x00000240


	//----- nvinfo : EIATTR_CRS_STACK_SIZE
	.align		4
.L_19:
        /*0064*/ 	.byte	0x04, 0x1e
        /*0066*/ 	.short	(.L_21 - .L_20)
.L_20:
        /*0068*/ 	.word	0x00000000


	//----- nvinfo : EIATTR_CBANK_PARAM_SIZE
	.align		4
.L_21:
        /*006c*/ 	.byte	0x03, 0x19
        /*006e*/ 	.short	0x0018


	//----- nvinfo : EIATTR_PARAM_CBANK
	.align		4
        /*0070*/ 	.byte	0x04, 0x0a
        /*0072*/ 	.short	(.L_23 - .L_22)
	.align		4
.L_22:
        /*0074*/ 	.word	index@(.nv.constant0._Z14dropout_kernelPfS_fi)
        /*0078*/ 	.short	0x0380
        /*007a*/ 	.short	0x0018


	//----- nvinfo : EIATTR_SW_WAR
	.align		4
.L_23:
        /*007c*/ 	.byte	0x04, 0x36
        /*007e*/ 	.short	(.L_25 - .L_24)
.L_24:
        /*0080*/ 	.word	0x00000008
.L_25:


//--------------------- .nv.callgraph             --------------------------
	.section	.nv.callgraph,"",@"SHT_CUDA_CALLGRAPH"
	.align	4
	.sectionentsize	8
	.align		4
        /*0000*/ 	.word	0x00000000
	.align		4
        /*0004*/ 	.word	0xffffffff
	.align		4
        /*0008*/ 	.word	0x00000000
	.align		4
        /*000c*/ 	.word	0xfffffffe
	.align		4
        /*0010*/ 	.word	0x00000000
	.align		4
        /*0014*/ 	.word	0xfffffffd
	.align		4
        /*0018*/ 	.word	0x00000000
	.align		4
        /*001c*/ 	.word	0xfffffffc


//--------------------- .text._Z14dropout_kernelPfS_fi --------------------------
	.section	.text._Z14dropout_kernelPfS_fi,"ax",@progbits
	.align	128
        .global         _Z14dropout_kernelPfS_fi
        .type           _Z14dropout_kernelPfS_fi,@function
        .size           _Z14dropout_kernelPfS_fi,(.L_x_15 - _Z14dropout_kernelPfS_fi)
        .other          _Z14dropout_kernelPfS_fi,@"STO_CUDA_ENTRY STV_DEFAULT"
_Z14dropout_kernelPfS_fi:
.text._Z14dropout_kernelPfS_fi:
[----:B------:R-:W-:Y:S01]  /*0000*/  LDC R1, c[0x0][0x37c] ;  /* 0x0000df00ff017b82 */ /* 0x000fe20000000800 */
[----:B------:R-:W0:Y:S07]  /*0010*/  S2R R0, SR_TID.X ;  /* 0x0000000000007919 */ /* 0x000e2e0000002100 */
[----:B------:R-:W0:Y:S01]  /*0020*/  S2UR UR4, SR_CTAID.X ;  /* 0x00000000000479c3 */ /* 0x000e220000002500 */
[----:B------:R-:W1:Y:S07]  /*0030*/  LDCU UR5, c[0x0][0x394] ;  /* 0x00007280ff0577ac */ /* 0x000e6e0008000800 */
[----:B------:R-:W0:Y:S02]  /*0040*/  LDC R7, c[0x0][0x360] ;  /* 0x0000d800ff077b82 */ /* 0x000e240000000800 */
[----:B0-----:R-:W-:-:S05]  /*0050*/  IMAD R7, R7, UR4, R0 ;  /* 0x0000000407077c24 */ /* 0x001fca000f8e0200 */
[----:B-1----:R-:W-:-:S13]  /*0060*/  ISETP.GE.AND P0, PT, R7, UR5, PT ;  /* 0x0000000507007c0c */ /* 0x002fda000bf06270 */
[----:B------:R-:W-:Y:S05]  /*0070*/  @P0 EXIT ;  /* 0x000000000000094d */ /* 0x000fea0003800000 */
[----:B------:R-:W0:Y:S01]  /*0080*/  LDC.64 R2, c[0x0][0x388] ;  /* 0x0000e200ff027b82 */ /* 0x000e220000000a00 */
[----:B------:R-:W1:Y:S07]  /*0090*/  LDCU.64 UR4, c[0x0][0x358] ;  /* 0x00006b00ff0477ac */ /* 0x000e6e0008000a00 */
[----:B------:R-:W2:Y:S08]  /*00a0*/  LDC R11, c[0x0][0x390] ;  /* 0x0000e400ff0b7b82 */ /* 0x000eb00000000800 */
[----:B------:R-:W3:Y:S01]  /*00b0*/  LDC.64 R4, c[0x0][0x380] ;  /* 0x0000e000ff047b82 */ /* 0x000ee20000000a00 */
[----:B0-----:R-:W-:-:S06]  /*00c0*/  IMAD.WIDE R2, R7, 0x4, R2 ;  /* 0x0000000407027825 */ /* 0x001fcc00078e0202 */
[----:B-1----:R-:W2:Y:S01]  /*00d0*/  LDG.E R2, desc[UR4][R2.64] ;  /* 0x0000000402027981 */ /* 0x002ea2000c1e1900 */
[----:B------:R-:W-:Y:S01]  /*00e0*/  BSSY.RECONVERGENT B0, `(.L_x_0) ;  /* 0x0000014000007945 */ /* 0x000fe20003800200 */
[----:B------:R-:W-:Y:S02]  /*00f0*/  IMAD.MOV.U32 R9, RZ, RZ, RZ ;  /* 0x000000ffff097224 */ /* 0x000fe400078e00ff */
[----:B---3--:R-:W-:Y:S01]  /*0100*/  IMAD.WIDE R4, R7, 0x4, R4 ;  /* 0x0000000407047825 */ /* 0x008fe200078e0204 */
[----:B--2---:R-:W-:-:S13]  /*0110*/  FSETP.GT.AND P0, PT, R2, R11, PT ;  /* 0x0000000b0200720b */ /* 0x004fda0003f04000 */
[----:B------:R-:W-:Y:S05]  /*0120*/  @!P0 BRA `(.L_x_1) ;  /* 0x00000000003c8947 */ /* 0x000fea0003800000 */
[----:B------:R-:W2:Y:S01]  /*0130*/  LDG.E R0, desc[UR4][R4.64] ;  /* 0x0000000404007981 */ /* 0x000ea2000c1e1900 */
[----:B------:R-:W-:Y:S01]  /*0140*/  FADD R3, -R11, 1 ;  /* 0x3f8000000b037421 */ /* 0x000fe20000000100 */
[----:B------:R-:W-:Y:S03]  /*0150*/  BSSY.RECONVERGENT B1, `(.L_x_1) ;  /* 0x000000c000017945 */ /* 0x000fe60003800200 */
[----:B------:R-:W0:Y:S02]  /*0160*/  MUFU.RCP R2, R3 ;  /* 0x0000000300027308 */ /* 0x000e240000001000 */
[----:B0-----:R-:W-:-:S04]  /*0170*/  FFMA R7, -R3, R2, 1 ;  /* 0x3f80000003077423 */ /* 0x001fc80000000102 */
[----:B------:R-:W-:Y:S02]  /*0180*/  FFMA R7, R2, R7, R2 ;  /* 0x0000000702077223 */ /* 0x000fe40000000002 */
[----:B--2---:R-:W0:Y:S02]  /*0190*/  FCHK P0, R0, R3 ;  /* 0x0000000300007302 */ /* 0x004e240000000000 */
[----:B------:R-:W-:-:S04]  /*01a0*/  FFMA R2, R0, R7, RZ ;  /* 0x0000000700027223 */ /* 0x000fc800000000ff */
[----:B------:R-:W-:-:S04]  /*01b0*/  FFMA R6, -R3, R2, R0 ;  /* 0x0000000203067223 */ /* 0x000fc80000000100 */
[----:B------:R-:W-:Y:S01]  /*01c0*/  FFMA R9, R7, R6, R2 ;  /* 0x0000000607097223 */ /* 0x000fe20000000002 */
[----:B0-----:R-:W-:Y:S06]  /*01d0*/  @!P0 BRA `(.L_x_2) ;  /* 0x00000000000c8947 */ /* 0x001fec0003800000 */
[----:B------:R-:W-:-:S07]  /*01e0*/  MOV R2, 0x200 ;  /* 0x0000020000027802 */ /* 0x000fce0000000f00 */
[----:B------:R-:W-:Y:S05]  /*01f0*/  CALL.REL.NOINC `($__internal_0_$__cuda_sm3x_div_rn_noftz_f32_slowpath) ;  /* 0x0000000000147944 */ /* 0x000fea0003c00000 */
[----:B------:R-:W-:-:S07]  /*0200*/  IMAD.MOV.U32 R9, RZ, RZ, R0 ;  /* 0x000000ffff097224 */ /* 0x000fce00078e0000 */
.L_x_2:
[----:B------:R-:W-:Y:S05]  /*0210*/  BSYNC.RECONVERGENT B1 ;  /* 0x0000000000017941 */ /* 0x000fea0003800200 */
.L_x_1:
[----:B------:R-:W-:Y:S05]  /*0220*/  BSYNC.RECONVERGENT B0 ;  /* 0x0000000000007941 */ /* 0x000fea0003800200 */
.L_x_0:
[----:B------:R-:W-:Y:S01]  /*0230*/  STG.E desc[UR4][R4.64], R9 ;  /* 0x0000000904007986 */ /* 0x000fe2000c101904 */
[----:B------:R-:W-:Y:S05]  /*0240*/  EXIT ;  /* 0x000000000000794d */ /* 0x000fea0003800000 */
        .weak           $__internal_0_$__cuda_sm3x_div_rn_noftz_f32_slowpath
        .type           $__internal_0_$__cuda_sm3x_div_rn_noftz_f32_slowpath,@function
        .size           $__internal_0_$__cuda_sm3x_div_rn_noftz_f32_slowpath,(.L_x_15 - $__internal_0_$__cuda_sm3x_div_rn_noftz_f32_slowpath)
$__internal_0_$__cuda_sm3x_div_rn_noftz_f32_slowpath:
[--C-:B------:R-:W-:Y:S01]  /*0250*/  SHF.R.U32.HI R7, RZ, 0x17, R3.reuse ;  /* 0x00000017ff077819 */ /* 0x100fe20000011603 */
[----:B------:R-:W-:Y:S01]  /*0260*/  BSSY.RECONVERGENT B2, `(.L_x_3) ;  /* 0x0000064000027945 */ /* 0x000fe20003800200 */
[--C-:B------:R-:W-:Y:S01]  /*0270*/  SHF.R.U32.HI R6, RZ, 0x17, R0.reuse ;  /* 0x00000017ff067819 */ /* 0x100fe20000011600 */
[----:B------:R-:W-:Y:S01]  /*0280*/  IMAD.MOV.U32 R8, RZ, RZ, R0 ;  /* 0x000000ffff087224 */ /* 0x000fe200078e0000 */
[----:B------:R-:W-:Y:S01]  /*0290*/  LOP3.LUT R7, R7, 0xff, RZ, 0xc0, !PT ;  /* 0x000000ff07077812 */ /* 0x000fe200078ec0ff */
[----:B------:R-:W-:Y:S01]  /*02a0*/  IMAD.MOV.U32 R9, RZ, RZ, R3 ;  /* 0x000000ffff097224 */ /* 0x000fe200078e0003 */
[----:B------:R-:W-:-:S03]  /*02b0*/  LOP3.LUT R6, R6, 0xff, RZ, 0xc0, !PT ;  /* 0x000000ff06067812 */ /* 0x000fc600078ec0ff */
[----:B------:R-:W-:Y:S02]  /*02c0*/  VIADD R12, R7, 0xffffffff ;  /* 0xffffffff070c7836 */ /* 0x000fe40000000000 */
[----:B------:R-:W-:-:S03]  /*02d0*/  VIADD R11, R6, 0xffffffff ;  /* 0xffffffff060b7836 */ /* 0x000fc60000000000 */
[----:B------:R-:W-:-:S04]  /*02e0*/  ISETP.GT.U32.AND P0, PT, R12, 0xfd, PT ;  /* 0x000000fd0c00780c */ /* 0x000fc80003f04070 */
[----:B------:R-:W-:-:S13]  /*02f0*/  ISETP.GT.U32.OR P0, PT, R11, 0xfd, P0 ;  /* 0x000000fd0b00780c */ /* 0x000fda0000704470 */
[----:B------:R-:W-:Y:S01]  /*0300*/  @!P0 IMAD.MOV.U32 R10, RZ, RZ, RZ ;  /* 0x000000ffff0a8224 */ /* 0x000fe200078e00ff */
[----:B------:R-:W-:Y:S06]  /*0310*/  @!P0 BRA `(.L_x_4) ;  /* 0x00000000005c8947 */ /* 0x000fec0003800000 */
[----:B------:R-:W-:Y:S02]  /*0320*/  FSETP.GTU.FTZ.AND P0, PT, |R0|, +INF , PT ;  /* 0x7f8000000000780b */ /* 0x000fe40003f1c200 */
[----:B------:R-:W-:-:S04]  /*0330*/  FSETP.GTU.FTZ.AND P1, PT, |R3|, +INF , PT ;  /* 0x7f8000000300780b */ /* 0x000fc80003f3c200 */
[----:B------:R-:W-:-:S13]  /*0340*/  PLOP3.LUT P0, PT, P0, P1, PT, 0xf8, 0x8f ;  /* 0x00000000008f781c */ /* 0x000fda0000703f70 */
[----:B------:R-:W-:Y:S05]  /*0350*/  @P0 BRA `(.L_x_5) ;  /* 0x00000004004c0947 */ /* 0x000fea0003800000 */
[----:B------:R-:W-:-:S13]  /*0360*/  LOP3.LUT P0, RZ, R9, 0x7fffffff, R8, 0xc8, !PT ;  /* 0x7fffffff09ff7812 */ /* 0x000fda000780c808 */
[----:B------:R-:W-:Y:S05]  /*0370*/  @!P0 BRA `(.L_x_6) ;  /* 0x00000004003c8947 */ /* 0x000fea0003800000 */
[C---:B------:R-:W-:Y:S02]  /*0380*/  FSETP.NEU.FTZ.AND P2, PT, |R0|.reuse, +INF , PT ;  /* 0x7f8000000000780b */ /* 0x040fe40003f5d200 */
[----:B------:R-:W-:Y:S02]  /*0390*/  FSETP.NEU.FTZ.AND P1, PT, |R3|, +INF , PT ;  /* 0x7f8000000300780b */ /* 0x000fe40003f3d200 */
[----:B------:R-:W-:-:S11]  /*03a0*/  FSETP.NEU.FTZ.AND P0, PT, |R0|, +INF , PT ;  /* 0x7f8000000000780b */ /* 0x000fd60003f1d200 */
[----:B------:R-:W-:Y:S05]  /*03b0*/  @!P1 BRA !P2, `(.L_x_6) ;  /* 0x00000004002c9947 */ /* 0x000fea0005000000 */
[----:B------:R-:W-:-:S04]  /*03c0*/  LOP3.LUT P2, RZ, R8, 0x7fffffff, RZ, 0xc0, !PT ;  /* 0x7fffffff08ff7812 */ /* 0x000fc8000784c0ff */
[----:B------:R-:W-:-:S13]  /*03d0*/  PLOP3.LUT P1, PT, P1, P2, PT, 0x2f, 0xf2 ;  /* 0x0000000000f2781c */ /* 0x000fda0000f24577 */
[----:B------:R-:W-:Y:S05]  /*03e0*/  @P1 BRA `(.L_x_7) ;  /* 0x0000000400181947 */ /* 0x000fea0003800000 */
[----:B------:R-:W-:-:S04]  /*03f0*/  LOP3.LUT P1, RZ, R9, 0x7fffffff, RZ, 0xc0, !PT ;  /* 0x7fffffff09ff7812 */ /* 0x000fc8000782c0ff */
[----:B------:R-:W-:-:S13]  /*0400*/  PLOP3.LUT P0, PT, P0, P1, PT, 0x2f, 0xf2 ;  /* 0x0000000000f2781c */ /* 0x000fda0000702577 */
[----:B------:R-:W-:Y:S05]  /*0410*/  @P0 BRA `(.L_x_8) ;  /* 0x0000000400000947 */ /* 0x000fea0003800000 */
[----:B------:R-:W-:Y:S02]  /*0420*/  ISETP.GE.AND P0, PT, R11, RZ, PT ;  /* 0x000000ff0b00720c */ /* 0x000fe40003f06270 */
[----:B------:R-:W-:-:S11]  /*0430*/  ISETP.GE.AND P1, PT, R12, RZ, PT ;  /* 0x000000ff0c00720c */ /* 0x000fd60003f26270 */
[----:B------:R-:W-:Y:S02]  /*0440*/  @P0 IMAD.MOV.U32 R10, RZ, RZ, RZ ;  /* 0x000000ffff0a0224 */ /* 0x000fe400078e00ff */
[----:B------:R-:W-:Y:S01]  /*0450*/  @!P0 FFMA R8, R0, 1.84467440737095516160e+19, RZ ;  /* 0x5f80000000088823 */ /* 0x000fe200000000ff */
[----:B------:R-:W-:Y:S02]  /*0460*/  @!P0 IMAD.MOV.U32 R10, RZ, RZ, -0x40 ;  /* 0xffffffc0ff0a8424 */ /* 0x000fe400078e00ff */
[----:B------:R-:W-:Y:S02]  /*0470*/  @!P1 FFMA R9, R3, 1.84467440737095516160e+19, RZ ;  /* 0x5f80000003099823 */ /* 0x000fe400000000ff */
[----:B------:R-:W-:-:S07]  /*0480*/  @!P1 VIADD R10, R10, 0x40 ;  /* 0x000000400a0a9836 */ /* 0x000fce0000000000 */
.L_x_4:
[----:B------:R-:W-:Y:S01]  /*0490*/  LEA R0, R7, 0xc0800000, 0x17 ;  /* 0xc080000007007811 */ /* 0x000fe200078eb8ff */
[----:B------:R-:W-:Y:S01]  /*04a0*/  VIADD R6, R6, 0xffffff81 ;  /* 0xffffff8106067836 */ /* 0x000fe20000000000 */
[----:B------:R-:W-:Y:S03]  /*04b0*/  BSSY.RECONVERGENT B3, `(.L_x_9) ;  /* 0x0000035000037945 */ /* 0x000fe60003800200 */
[----:B------:R-:W-:Y:S01]  /*04c0*/  IMAD.IADD R9, R9, 0x1, -R0 ;  /* 0x0000000109097824 */ /* 0x000fe200078e0a00 */
[C---:B------:R-:W-:Y:S01]  /*04d0*/  IADD3 R7, PT, PT, R6.reuse, 0x7f, -R7 ;  /* 0x0000007f06077810 */ /* 0x040fe20007ffe807 */
[----:B------:R-:W-:Y:S02]  /*04e0*/  IMAD R0, R6, -0x800000, R8 ;  /* 0xff80000006007824 */ /* 0x000fe400078e0208 */
[----:B------:R-:W0:Y:S01]  /*04f0*/  MUFU.RCP R3, R9 ;  /* 0x0000000900037308 */ /* 0x000e220000001000 */
[----:B------:R-:W-:Y:S01]  /*0500*/  FADD.FTZ R11, -R9, -RZ ;  /* 0x800000ff090b7221 */ /* 0x000fe20000010100 */
[----:B------:R-:W-:-:S03]  /*0510*/  IMAD.IADD R7, R7, 0x1, R10 ;  /* 0x0000000107077824 */ /* 0x000fc600078e020a */
[----:B0-----:R-:W-:-:S04]  /*0520*/  FFMA R12, R3, R11, 1 ;  /* 0x3f800000030c7423 */ /* 0x001fc8000000000b */
[----:B------:R-:W-:-:S04]  /*0530*/  FFMA R12, R3, R12, R3 ;  /* 0x0000000c030c7223 */ /* 0x000fc80000000003 */
[----:B------:R-:W-:-:S04]  /*0540*/  FFMA R3, R0, R12, RZ ;  /* 0x0000000c00037223 */ /* 0x000fc800000000ff */
[----:B------:R-:W-:-:S04]  /*0550*/  FFMA R8, R11, R3, R0 ;  /* 0x000000030b087223 */ /* 0x000fc80000000000 */
[----:B------:R-:W-:-:S04]  /*0560*/  FFMA R13, R12, R8, R3 ;  /* 0x000000080c0d7223 */ /* 0x000fc80000000003 */
[----:B------:R-:W-:-:S04]  /*0570*/  FFMA R8, R11, R13, R0 ;  /* 0x0000000d0b087223 */ /* 0x000fc80000000000 */
[----:B------:R-:W-:-:S05]  /*0580*/  FFMA R0, R12, R8, R13 ;  /* 0x000000080c007223 */ /* 0x000fca000000000d */
[----:B------:R-:W-:-:S04]  /*0590*/  SHF.R.U32.HI R3, RZ, 0x17, R0 ;  /* 0x00000017ff037819 */ /* 0x000fc80000011600 */
[----:B------:R-:W-:-:S05]  /*05a0*/  LOP3.LUT R3, R3, 0xff, RZ, 0xc0, !PT ;  /* 0x000000ff03037812 */ /* 0x000fca00078ec0ff */
[----:B------:R-:W-:-:S04]  /*05b0*/  IMAD.IADD R9, R3, 0x1, R7 ;  /* 0x0000000103097824 */ /* 0x000fc800078e0207 */
[----:B------:R-:W-:-:S05]  /*05c0*/  VIADD R3, R9, 0xffffffff ;  /* 0xffffffff09037836 */ /* 0x000fca0000000000 */
[----:B------:R-:W-:-:S13]  /*05d0*/  ISETP.GE.U32.AND P0, PT, R3, 0xfe, PT ;  /* 0x000000fe0300780c */ /* 0x000fda0003f06070 */
[----:B------:R-:W-:Y:S05]  /*05e0*/  @!P0 BRA `(.L_x_10) ;  /* 0x0000000000808947 */ /* 0x000fea0003800000 */
[----:B------:R-:W-:-:S13]  /*05f0*/  ISETP.GT.AND P0, PT, R9, 0xfe, PT ;  /* 0x000000fe0900780c */ /* 0x000fda0003f04270 */
[----:B------:R-:W-:Y:S05]  /*0600*/  @P0 BRA `(.L_x_11) ;  /* 0x00000000006c0947 */ /* 0x000fea0003800000 */
[----:B------:R-:W-:-:S13]  /*0610*/  ISETP.GE.AND P0, PT, R9, 0x1, PT ;  /* 0x000000010900780c */ /* 0x000fda0003f06270 */
[----:B------:R-:W-:Y:S05]  /*0620*/  @P0 BRA `(.L_x_12) ;  /* 0x0000000000740947 */ /* 0x000fea0003800000 */
[----:B------:R-:W-:Y:S02]  /*0630*/  ISETP.GE.AND P0, PT, R9, -0x18, PT ;  /* 0xffffffe80900780c */ /* 0x000fe40003f06270 */
[----:B------:R-:W-:-:S11]  /*0640*/  LOP3.LUT R0, R0, 0x80000000, RZ, 0xc0, !PT ;  /* 0x8000000000007812 */ /* 0x000fd600078ec0ff */
[----:B------:R-:W-:Y:S05]  /*0650*/  @!P0 BRA `(.L_x_12) ;  /* 0x0000000000688947 */ /* 0x000fea0003800000 */
[CCC-:B------:R-:W-:Y:S01]  /*0660*/  FFMA.RZ R3, R12.reuse, R8.reuse, R13.reuse ;  /* 0x000000080c037223 */ /* 0x1c0fe2000000c00d */
[CCC-:B------:R-:W-:Y:S01]  /*0670*/  FFMA.RM R6, R12.reuse, R8.reuse, R13.reuse ;  /* 0x000000080c067223 */ /* 0x1c0fe2000000400d */
[C---:B------:R-:W-:Y:S02]  /*0680*/  ISETP.NE.AND P2, PT, R9.reuse, RZ, PT ;  /* 0x000000ff0900720c */ /* 0x040fe40003f45270 */
[----:B------:R-:W-:Y:S02]  /*0690*/  ISETP.NE.AND P1, PT, R9, RZ, PT ;  /* 0x000000ff0900720c */ /* 0x000fe40003f25270 */
[----:B------:R-:W-:Y:S01]  /*06a0*/  LOP3.LUT R7, R3, 0x7fffff, RZ, 0xc0, !PT ;  /* 0x007fffff03077812 */ /* 0x000fe200078ec0ff */
[----:B------:R-:W-:Y:S01]  /*06b0*/  FFMA.RP R3, R12, R8, R13 ;  /* 0x000000080c037223 */ /* 0x000fe2000000800d */
[----:B------:R-:W-:Y:S02]  /*06c0*/  VIADD R8, R9, 0x20 ;  /* 0x0000002009087836 */ /* 0x000fe40000000000 */
[----:B------:R-:W-:Y:S01]  /*06d0*/  LOP3.LUT R7, R7, 0x800000, RZ, 0xfc, !PT ;  /* 0x0080000007077812 */ /* 0x000fe200078efcff */
[----:B------:R-:W-:Y:S01]  /*06e0*/  IMAD.MOV R9, RZ, RZ, -R9 ;  /* 0x000000ffff097224 */ /* 0x000fe200078e0a09 */
[----:B------:R-:W-:-:S02]  /*06f0*/  FSETP.NEU.FTZ.AND P0, PT, R3, R6, PT ;  /* 0x000000060300720b */ /* 0x000fc40003f1d000 */
[----:B------:R-:W-:Y:S02]  /*0700*/  SHF.L.U32 R8, R7, R8, RZ ;  /* 0x0000000807087219 */ /* 0x000fe400000006ff */
[----:B------:R-:W-:Y:S02]  /*0710*/  SEL R6, R9, RZ, P2 ;  /* 0x000000ff09067207 */ /* 0x000fe40001000000 */
[----:B------:R-:W-:Y:S02]  /*0720*/  ISETP.NE.AND P1, PT, R8, RZ, P1 ;  /* 0x000000ff0800720c */ /* 0x000fe40000f25270 */
[----:B------:R-:W-:Y:S02]  /*0730*/  SHF.R.U32.HI R6, RZ, R6, R7 ;  /* 0x00000006ff067219 */ /* 0x000fe40000011607 */
[----:B------:R-:W-:Y:S02]  /*0740*/  PLOP3.LUT P0, PT, P0, P1, PT, 0xf8, 0x8f ;  /* 0x00000000008f781c */ /* 0x000fe40000703f70 */
[----:B------:R-:W-:-:S02]  /*0750*/  SHF.R.U32.HI R8, RZ, 0x1, R6 ;  /* 0x00000001ff087819 */ /* 0x000fc40000011606 */
[----:B------:R-:W-:-:S04]  /*0760*/  SEL R3, RZ, 0x1, !P0 ;  /* 0x00000001ff037807 */ /* 0x000fc80004000000 */
[----:B------:R-:W-:-:S04]  /*0770*/  LOP3.LUT R3, R3, 0x1, R8, 0xf8, !PT ;  /* 0x0000000103037812 */ /* 0x000fc800078ef808 */
[----:B------:R-:W-:-:S05]  /*0780*/  LOP3.LUT R3, R3, R6, RZ, 0xc0, !PT ;  /* 0x0000000603037212 */ /* 0x000fca00078ec0ff */
[----:B------:R-:W-:-:S05]  /*0790*/  IMAD.IADD R3, R8, 0x1, R3 ;  /* 0x0000000108037824 */ /* 0x000fca00078e0203 */
[----:B------:R-:W-:Y:S01]  /*07a0*/  LOP3.LUT R0, R3, R0, RZ, 0xfc, !PT ;  /* 0x0000000003007212 */ /* 0x000fe200078efcff */
[----:B------:R-:W-:Y:S06]  /*07b0*/  BRA `(.L_x_12) ;  /* 0x0000000000107947 */ /* 0x000fec0003800000 */
.L_x_11:
[----:B------:R-:W-:-:S04]  /*07c0*/  LOP3.LUT R0, R0, 0x80000000, RZ, 0xc0, !PT ;  /* 0x8000000000007812 */ /* 0x000fc800078ec0ff */
[----:B------:R-:W-:Y:S01]  /*07d0*/  LOP3.LUT R0, R0, 0x7f800000, RZ, 0xfc, !PT ;  /* 0x7f80000000007812 */ /* 0x000fe200078efcff */
[----:B------:R-:W-:Y:S06]  /*07e0*/  BRA `(.L_x_12) ;  /* 0x0000000000047947 */ /* 0x000fec0003800000 */
.L_x_10:
[----:B------:R-:W-:-:S07]  /*07f0*/  IMAD R0, R7, 0x800000, R0 ;  /* 0x0080000007007824 */ /* 0x000fce00078e0200 */
.L_x_12:
[----:B------:R-:W-:Y:S05]  /*0800*/  BSYNC.RECONVERGENT B3 ;  /* 0x0000000000037941 */ /* 0x000fea0003800200 */
.L_x_9:
[----:B------:R-:W-:Y:S05]  /*0810*/  BRA `(.L_x_13) ;  /* 0x0000000000207947 */ /* 0x000fea0003800000 */
.L_x_8:
[----:B------:R-:W-:-:S04]  /*0820*/  LOP3.LUT R0, R9, 0x80000000, R8, 0x48, !PT ;  /* 0x8000000009007812 */ /* 0x000fc800078e4808 */
[----:B------:R-:W-:Y:S01]  /*0830*/  LOP3.LUT R0, R0, 0x7f800000, RZ, 0xfc, !PT ;  /* 0x7f80000000007812 */ /* 0x000fe200078efcff */
[----:B------:R-:W-:Y:S06]  /*0840*/  BRA `(.L_x_13) ;  /* 0x0000000000147947 */ /* 0x000fec0003800000 */
.L_x_7:
[----:B------:R-:W-:Y:S01]  /*0850*/  LOP3.LUT R0, R9, 0x80000000, R8, 0x48, !PT ;  /* 0x8000000009007812 */ /* 0x000fe200078e4808 */
[----:B------:R-:W-:Y:S06]  /*0860*/  BRA `(.L_x_13) ;  /* 0x00000000000c7947 */ /* 0x000fec0003800000 */
.L_x_6:
[----:B------:R-:W0:Y:S01]  /*0870*/  MUFU.RSQ R0, -QNAN ;  /* 0xffc0000000007908 */ /* 0x000e220000001400 */
[----:B------:R-:W-:Y:S05]  /*0880*/  BRA `(.L_x_13) ;  /* 0x0000000000047947 */ /* 0x000fea0003800000 */
.L_x_5:
[----:B------:R-:W-:-:S07]  /*0890*/  FADD.FTZ R0, R0, R3 ;  /* 0x0000000300007221 */ /* 0x000fce0000010000 */
.L_x_13:
[----:B------:R-:W-:Y:S05]  /*08a0*/  BSYNC.RECONVERGENT B2 ;  /* 0x0000000000027941 */ /* 0x000fea0003800200 */
.L_x_3:
[----:B------:R-:W-:-:S04]  /*08b0*/  IMAD.MOV.U32 R3, RZ, RZ, 0x0 ;  /* 0x00000000ff037424 */ /* 0x000fc800078e00ff */
[----:B0-----:R-:W-:Y:S05]  /*08c0*/  RET.REL.NODEC R2 `(_Z14dropout_kernelPfS_fi) ;  /* 0xfffffff402cc7950 */ /* 0x001fea0003c3ffff */
.L_x_14:
[----:B------:R-:W-:-:S00]  /*08d0*/  BRA `(.L_x_14) ;  /* 0xfffffffc00fc7947 */ /* 0x000fc0000383ffff */
[----:B------:R-:W-:-:S00]  /*08e0*/  NOP ;  /* 0x0000000000007918 */ /* 0x000fc00000000000 */
        /* <DEDUP_REMOVED lines=9> */
.L_x_15:


//--------------------- .nv.shared.reserved.0     --------------------------
	.section	.nv.shared.reserved.0,"aw",@nobits
	.weak		__nv_reservedSMEM_offset_0_alias
	.size		__nv_reservedSMEM_offset_0_alias, 0, 64
	.other		__nv_reservedSMEM_offset_0_alias,@"STO_CUDA_RESERVED_SHARED STV_DEFAULT"
__nv_reservedSMEM_offset_0_alias:
	.zero		0
	.zero		64


//--------------------- .nv.constant0._Z14dropout_kernelPfS_fi --------------------------
	.section	.nv.constant0._Z14dropout_kernelPfS_fi,"a",@progbits
	.sectionflags	@""
	.align	4
.nv.constant0._Z14dropout_kernelPfS_fi:
	.zero		920


//--------------------- SYMBOLS --------------------------

	.type		.nv.reservedSmem.offset0,@object
	.size		.nv.reservedSmem.offset0,0x4
